	.headerflags	@"EF_CUDA_TEXMODE_UNIFIED EF_CUDA_64BIT_ADDRESS EF_CUDA_ACCELERATORS EF_CUDA_SM90 EF_CUDA_VIRTUAL_SM(EF_CUDA_SM90)"
	.elftype	@"ET_EXEC"


//--------------------- .nv.info                  --------------------------
	.section	.nv.info,"",@"SHT_CUDA_INFO"
	.align	4


	//----- nvinfo : EIATTR_REGCOUNT
	.align		4
        /*0000*/ 	.byte	0x04, 0x2f
        /*0002*/ 	.short	(.L_3 - .L_2)
	.align		4
.L_2:
        /*0004*/ 	.word	index@(triton_poi_fused__native_batch_norm_legit_no_training__prelu_kernel_add_25)
        /*0008*/ 	.word	0x00000026


	//----- nvinfo : EIATTR_MIN_STACK_SIZE
	.align		4
.L_3:
        /*000c*/ 	.byte	0x04, 0x12
        /*000e*/ 	.short	(.L_5 - .L_4)
	.align		4
.L_4:
        /*0010*/ 	.word	index@(triton_poi_fused__native_batch_norm_legit_no_training__prelu_kernel_add_25)
        /*0014*/ 	.word	0x00000000


	//----- nvinfo : EIATTR_FRAME_SIZE
	.align		4
.L_5:
        /*0018*/ 	.byte	0x04, 0x11
        /*001a*/ 	.short	(.L_7 - .L_6)
	.align		4
.L_6:
        /*001c*/ 	.word	index@(triton_poi_fused__native_batch_norm_legit_no_training__prelu_kernel_add_25)
        /*0020*/ 	.word	0x00000000


	//----- nvinfo : EIATTR_MIN_STACK_SIZE
	.align		4
.L_7:
        /*0024*/ 	.byte	0x04, 0x12
        /*0026*/ 	.short	(.L_9 - .L_8)
	.align		4
.L_8:
        /*0028*/ 	.word	index@(triton_poi_fused__native_batch_norm_legit_no_training__prelu_kernel_add_25)
        /*002c*/ 	.word	0x00000000
.L_9:


//--------------------- .nv.info.triton_poi_fused__native_batch_norm_legit_no_training__prelu_kernel_add_25 --------------------------
	.section	.nv.info.triton_poi_fused__native_batch_norm_legit_no_training__prelu_kernel_add_25,"",@"SHT_CUDA_INFO"
	.sectionflags	@""
	.align	4


	//----- nvinfo : EIATTR_CUDA_API_VERSION
	.align		4
        /*0000*/ 	.byte	0x04, 0x37
        /*0002*/ 	.short	(.L_11 - .L_10)
.L_10:
        /*0004*/ 	.word	0x0000007c


	//----- nvinfo : EIATTR_KPARAM_INFO
	.align		4
.L_11:
        /*0008*/ 	.byte	0x04, 0x17
        /*000a*/ 	.short	(.L_13 - .L_12)
.L_12:
        /*000c*/ 	.word	0x00000000
        /*0010*/ 	.short	0x0017
        /*0012*/ 	.short	0x00b8
        /*0014*/ 	.byte	0x00, 0xf0, 0x11, 0x00


	//----- nvinfo : EIATTR_KPARAM_INFO
	.align		4
.L_13:
        /*0018*/ 	.byte	0x04, 0x17
        /*001a*/ 	.short	(.L_15 - .L_14)
.L_14:
        /*001c*/ 	.word	0x00000000
        /*0020*/ 	.short	0x0016
        /*0022*/ 	.short	0x00b0
        /*0024*/ 	.byte	0x00, 0xf4, 0x21, 0x00


	//----- nvinfo : EIATTR_KPARAM_INFO
	.align		4
.L_15:
        /*0028*/ 	.byte	0x04, 0x17
        /*002a*/ 	.short	(.L_17 - .L_16)
.L_16:
        /*002c*/ 	.word	0x00000000
        /*0030*/ 	.short	0x0015
        /*0032*/ 	.short	0x00a8
        /*0034*/ 	.byte	0x00, 0xf4, 0x21, 0x00


	//----- nvinfo : EIATTR_KPARAM_INFO
	.align		4
.L_17:
        /*0038*/ 	.byte	0x04, 0x17
        /*003a*/ 	.short	(.L_19 - .L_18)
.L_18:
        /*003c*/ 	.word	0x00000000
        /*0040*/ 	.short	0x0014
        /*0042*/ 	.short	0x00a0
        /*0044*/ 	.byte	0x00, 0xf4, 0x21, 0x00


	//----- nvinfo : EIATTR_KPARAM_INFO
	.align		4
.L_19:
        /*0048*/ 	.byte	0x04, 0x17
        /*004a*/ 	.short	(.L_21 - .L_20)
.L_20:
        /*004c*/ 	.word	0x00000000
        /*0050*/ 	.short	0x0013
        /*0052*/ 	.short	0x0098
        /*0054*/ 	.byte	0x00, 0xf4, 0x21, 0x00


	//----- nvinfo : EIATTR_KPARAM_INFO
	.align		4
.L_21:
        /*0058*/ 	.byte	0x04, 0x17
        /*005a*/ 	.short	(.L_23 - .L_22)
.L_22:
        /*005c*/ 	.word	0x00000000
        /*0060*/ 	.short	0x0012
        /*0062*/ 	.short	0x0090
        /*0064*/ 	.byte	0x00, 0xf4, 0x21, 0x00


	//----- nvinfo : EIATTR_KPARAM_INFO
	.align		4
.L_23:
        /*0068*/ 	.byte	0x04, 0x17
        /*006a*/ 	.short	(.L_25 - .L_24)
.L_24:
        /*006c*/ 	.word	0x00000000
        /*0070*/ 	.short	0x0011
        /*0072*/ 	.short	0x0088
        /*0074*/ 	.byte	0x00, 0xf4, 0x21, 0x00


	//----- nvinfo : EIATTR_KPARAM_INFO
	.align		4
.L_25:
        /*0078*/ 	.byte	0x04, 0x17
        /*007a*/ 	.short	(.L_27 - .L_26)
.L_26:
        /*007c*/ 	.word	0x00000000
        /*0080*/ 	.short	0x0010
        /*0082*/ 	.short	0x0080
        /*0084*/ 	.byte	0x00, 0xf4, 0x21, 0x00


	//----- nvinfo : EIATTR_KPARAM_INFO
	.align		4
.L_27:
        /*0088*/ 	.byte	0x04, 0x17
        /*008a*/ 	.short	(.L_29 - .L_28)
.L_28:
        /*008c*/ 	.word	0x00000000
        /*0090*/ 	.short	0x000f
        /*0092*/ 	.short	0x0078
        /*0094*/ 	.byte	0x00, 0xf4, 0x21, 0x00


	//----- nvinfo : EIATTR_KPARAM_INFO
	.align		4
.L_29:
        /*0098*/ 	.byte	0x04, 0x17
        /*009a*/ 	.short	(.L_31 - .L_30)
.L_30:
        /*009c*/ 	.word	0x00000000
        /*00a0*/ 	.short	0x000e
        /*00a2*/ 	.short	0x0070
        /*00a4*/ 	.byte	0x00, 0xf4, 0x21, 0x00


	//----- nvinfo : EIATTR_KPARAM_INFO
	.align		4
.L_31:
        /*00a8*/ 	.byte	0x04, 0x17
        /*00aa*/ 	.short	(.L_33 - .L_32)
.L_32:
        /*00ac*/ 	.word	0x00000000
        /*00b0*/ 	.short	0x000d
        /*00b2*/ 	.short	0x0068
        /*00b4*/ 	.byte	0x00, 0xf4, 0x21, 0x00


	//----- nvinfo : EIATTR_KPARAM_INFO
	.align		4
.L_33:
        /*00b8*/ 	.byte	0x04, 0x17
        /*00ba*/ 	.short	(.L_35 - .L_34)
.L_34:
        /*00bc*/ 	.word	0x00000000
        /*00c0*/ 	.short	0x000c
        /*00c2*/ 	.short	0x0060
        /*00c4*/ 	.byte	0x00, 0xf4, 0x21, 0x00


	//----- nvinfo : EIATTR_KPARAM_INFO
	.align		4
.L_35:
        /*00c8*/ 	.byte	0x04, 0x17
        /*00ca*/ 	.short	(.L_37 - .L_36)
.L_36:
        /*00cc*/ 	.word	0x00000000
        /*00d0*/ 	.short	0x000b
        /*00d2*/ 	.short	0x0058
        /*00d4*/ 	.byte	0x00, 0xf4, 0x21, 0x00


	//----- nvinfo : EIATTR_KPARAM_INFO
	.align		4
.L_37:
        /*00d8*/ 	.byte	0x04, 0x17
        /*00da*/ 	.short	(.L_39 - .L_38)
.L_38:
        /*00dc*/ 	.word	0x00000000
        /*00e0*/ 	.short	0x000a
        /*00e2*/ 	.short	0x0050
        /*00e4*/ 	.byte	0x00, 0xf4, 0x21, 0x00


	//----- nvinfo : EIATTR_KPARAM_INFO
	.align		4
.L_39:
        /*00e8*/ 	.byte	0x04, 0x17
        /*00ea*/ 	.short	(.L_41 - .L_40)
.L_40:
        /*00ec*/ 	.word	0x00000000
        /*00f0*/ 	.short	0x0009
        /*00f2*/ 	.short	0x0048
        /*00f4*/ 	.byte	0x00, 0xf4, 0x21, 0x00


	//----- nvinfo : EIATTR_KPARAM_INFO
	.align		4
.L_41:
        /*00f8*/ 	.byte	0x04, 0x17
        /*00fa*/ 	.short	(.L_43 - .L_42)
.L_42:
        /*00fc*/ 	.word	0x00000000
        /*0100*/ 	.short	0x0008
        /*0102*/ 	.short	0x0040
        /*0104*/ 	.byte	0x00, 0xf4, 0x21, 0x00


	//----- nvinfo : EIATTR_KPARAM_INFO
	.align		4
.L_43:
        /*0108*/ 	.byte	0x04, 0x17
        /*010a*/ 	.short	(.L_45 - .L_44)
.L_44:
        /*010c*/ 	.word	0x00000000
        /*0110*/ 	.short	0x0007
        /*0112*/ 	.short	0x0038
        /*0114*/ 	.byte	0x00, 0xf4, 0x21, 0x00


	//----- nvinfo : EIATTR_KPARAM_INFO
	.align		4
.L_45:
        /*0118*/ 	.byte	0x04, 0x17
        /*011a*/ 	.short	(.L_47 - .L_46)
.L_46:
        /*011c*/ 	.word	0x00000000
        /*0120*/ 	.short	0x0006
        /*0122*/ 	.short	0x0030
        /*0124*/ 	.byte	0x00, 0xf4, 0x21, 0x00


	//----- nvinfo : EIATTR_KPARAM_INFO
	.align		4
.L_47:
        /*0128*/ 	.byte	0x04, 0x17
        /*012a*/ 	.short	(.L_49 - .L_48)
.L_48:
        /*012c*/ 	.word	0x00000000
        /*0130*/ 	.short	0x0005
        /*0132*/ 	.short	0x0028
        /*0134*/ 	.byte	0x00, 0xf4, 0x21, 0x00


	//----- nvinfo : EIATTR_KPARAM_INFO
	.align		4
.L_49:
        /*0138*/ 	.byte	0x04, 0x17
        /*013a*/ 	.short	(.L_51 - .L_50)
.L_50:
        /*013c*/ 	.word	0x00000000
        /*0140*/ 	.short	0x0004
        /*0142*/ 	.short	0x0020
        /*0144*/ 	.byte	0x00, 0xf4, 0x21, 0x00


	//----- nvinfo : EIATTR_KPARAM_INFO
	.align		4
.L_51:
        /*0148*/ 	.byte	0x04, 0x17
        /*014a*/ 	.short	(.L_53 - .L_52)
.L_52:
        /*014c*/ 	.word	0x00000000
        /*0150*/ 	.short	0x0003
        /*0152*/ 	.short	0x0018
        /*0154*/ 	.byte	0x00, 0xf4, 0x21, 0x00


	//----- nvinfo : EIATTR_KPARAM_INFO
	.align		4
.L_53:
        /*0158*/ 	.byte	0x04, 0x17
        /*015a*/ 	.short	(.L_55 - .L_54)
.L_54:
        /*015c*/ 	.word	0x00000000
        /*0160*/ 	.short	0x0002
        /*0162*/ 	.short	0x0010
        /*0164*/ 	.byte	0x00, 0xf4, 0x21, 0x00


	//----- nvinfo : EIATTR_KPARAM_INFO
	.align		4
.L_55:
        /*0168*/ 	.byte	0x04, 0x17
        /*016a*/ 	.short	(.L_57 - .L_56)
.L_56:
        /*016c*/ 	.word	0x00000000
        /*0170*/ 	.short	0x0001
        /*0172*/ 	.short	0x0008
        /*0174*/ 	.byte	0x00, 0xf4, 0x21, 0x00


	//----- nvinfo : EIATTR_KPARAM_INFO
	.align		4
.L_57:
        /*0178*/ 	.byte	0x04, 0x17
        /*017a*/ 	.short	(.L_59 - .L_58)
.L_58:
        /*017c*/ 	.word	0x00000000
        /*0180*/ 	.short	0x0000
        /*0182*/ 	.short	0x0000
        /*0184*/ 	.byte	0x00, 0xf4, 0x21, 0x00


	//----- nvinfo : EIATTR_SPARSE_MMA_MASK
	.align		4
.L_59:
        /*0188*/ 	.byte	0x03, 0x50
        /*018a*/ 	.short	0x0000


	//----- nvinfo : EIATTR_MAXREG_COUNT
	.align		4
        /*018c*/ 	.byte	0x03, 0x1b
        /*018e*/ 	.short	0x00ff


	//----- nvinfo : EIATTR_EXIT_INSTR_OFFSETS
	.align		4
        /*0190*/ 	.byte	0x04, 0x1c
        /*0192*/ 	.short	(.L_61 - .L_60)


	//   ....[0]....
.L_60:
        /*0194*/ 	.word	0x000007e0


	//----- nvinfo : EIATTR_REQNTID
	.align		4
.L_61:
        /*0198*/ 	.byte	0x04, 0x10
        /*019a*/ 	.short	(.L_63 - .L_62)
.L_62:
        /*019c*/ 	.word	0x00000080
        /*01a0*/ 	.word	0x00000001
        /*01a4*/ 	.word	0x00000001


	//----- nvinfo : EIATTR_CBANK_PARAM_SIZE
	.align		4
.L_63:
        /*01a8*/ 	.byte	0x03, 0x19
        /*01aa*/ 	.short	0x00bc


	//----- nvinfo : EIATTR_PARAM_CBANK
	.align		4
        /*01ac*/ 	.byte	0x04, 0x0a
        /*01ae*/ 	.short	(.L_65 - .L_64)
	.align		4
.L_64:
        /*01b0*/ 	.word	index@(.nv.constant0.triton_poi_fused__native_batch_norm_legit_no_training__prelu_kernel_add_25)
        /*01b4*/ 	.short	0x0210
        /*01b6*/ 	.short	0x00bc


	//----- nvinfo : EIATTR_SW_WAR
	.align		4
.L_65:
        /*01b8*/ 	.byte	0x04, 0x36
        /*01ba*/ 	.short	(.L_67 - .L_66)
.L_66:
        /*01bc*/ 	.word	0x00000008
.L_67:


//--------------------- .nv.callgraph             --------------------------
	.section	.nv.callgraph,"",@"SHT_CUDA_CALLGRAPH"
	.align	4
	.sectionentsize	8
	.align		4
        /*0000*/ 	.word	0x00000000
	.align		4
        /*0004*/ 	.word	0xffffffff
	.align		4
        /*0008*/ 	.word	0x00000000
	.align		4
        /*000c*/ 	.word	0xfffffffe
	.align		4
        /*0010*/ 	.word	0x00000000
	.align		4
        /*0014*/ 	.word	0xfffffffd
	.align		4
        /*0018*/ 	.word	0x00000000
	.align		4
        /*001c*/ 	.word	0xfffffffc


//--------------------- .nv.constant4             --------------------------
	.section	.nv.constant4,"a",@progbits
	.align	8
	.align		8
.nv.constant4:
        /*0000*/ 	.dword	_$_str
	.align		8
        /*0008*/ 	.dword	_$_str_$_2


//--------------------- .text.triton_poi_fused__native_batch_norm_legit_no_training__prelu_kernel_add_25 --------------------------
	.section	.text.triton_poi_fused__native_batch_norm_legit_no_training__prelu_kernel_add_25,"ax",@progbits
	.align	128
        .global         triton_poi_fused__native_batch_norm_legit_no_training__prelu_kernel_add_25
        .type           triton_poi_fused__native_batch_norm_legit_no_training__prelu_kernel_add_25,@function
        .size           triton_poi_fused__native_batch_norm_legit_no_training__prelu_kernel_add_25,(.L_x_1 - triton_poi_fused__native_batch_norm_legit_no_training__prelu_kernel_add_25)
        .other          triton_poi_fused__native_batch_norm_legit_no_training__prelu_kernel_add_25,@"STO_CUDA_ENTRY STV_DEFAULT"
triton_poi_fused__native_batch_norm_legit_no_training__prelu_kernel_add_25:
.text.triton_poi_fused__native_batch_norm_legit_no_training__prelu_kernel_add_25:
[----:B------:R-:W-:Y:S01]  /*0000*/  LDC R1, c[0x0][0x28] ;  /* 0x00000a00ff017b82 */ /* 0x000fe20000000800 */
[----:B------:R-:W1:Y:S07]  /*0010*/  S2R R4, SR_TID.X ;  /* 0x0000000000047919 */ /* 0x000e6e0000002100 */
[----:B------:R-:W2:Y:S01]  /*0020*/  LDC.64 R14, c[0x0][0x230] ;  /* 0x00008c00ff0e7b82 */ /* 0x000ea20000000a00 */
[----:B------:R-:W-:Y:S01]  /*0030*/  ULDC.64 UR4, c[0x0][0x208] ;  /* 0x0000820000047ab9 */ /* 0x000fe20000000a00 */
[----:B------:R-:W3:Y:S06]  /*0040*/  S2R R3, SR_CTAID.X ;  /* 0x0000000000037919 */ /* 0x000eec0000002500 */
[----:B------:R-:W4:Y:S08]  /*0050*/  LDC.64 R10, c[0x0][0x280] ;  /* 0x0000a000ff0a7b82 */ /* 0x000f300000000a00 */
[----:B------:R-:W5:Y:S08]  /*0060*/  LDC.64 R8, c[0x0][0x278] ;  /* 0x00009e00ff087b82 */ /* 0x000f700000000a00 */
[----:B------:R-:W2:Y:S01]  /*0070*/  LDC.64 R6, c[0x0][0x270] ;  /* 0x00009c00ff067b82 */ /* 0x000ea20000000a00 */
[----:B-1----:R-:W-:-:S07]  /*0080*/  LOP3.LUT R4, R4, 0x7f, RZ, 0xc0, !PT ;  /* 0x0000007f04047812 */ /* 0x002fce00078ec0ff */
[----:B------:R-:W1:Y:S01]  /*0090*/  LDC.64 R20, c[0x0][0x268] ;  /* 0x00009a00ff147b82 */ /* 0x000e620000000a00 */
[----:B---3--:R-:W-:Y:S02]  /*00a0*/  SHF.R.S32.HI R0, RZ, 0x18, R3 ;  /* 0x00000018ff007819 */ /* 0x008fe40000011403 */
[----:B------:R-:W-:Y:S02]  /*00b0*/  LEA R4, R3, R4, 0x7 ;  /* 0x0000000403047211 */ /* 0x000fe400078e38ff */
[----:B------:R-:W-:-:S03]  /*00c0*/  SGXT R3, R0, 0x1 ;  /* 0x000000010003781a */ /* 0x000fc60000000200 */
[----:B------:R-:W3:Y:S01]  /*00d0*/  LDC.64 R28, c[0x0][0x260] ;  /* 0x00009800ff1c7b82 */ /* 0x000ee20000000a00 */
[----:B------:R-:W-:-:S04]  /*00e0*/  LEA.HI R3, R3, R4, RZ, 0x6 ;  /* 0x0000000403037211 */ /* 0x000fc800078f30ff */
[----:B------:R-:W-:Y:S01]  /*00f0*/  SHF.R.S32.HI R25, RZ, 0x6, R3 ;  /* 0x00000006ff197819 */ /* 0x000fe20000011403 */
[----:B0-2---:R-:W-:Y:S02]  /*0100*/  IMAD.WIDE R26, R4, 0x4, R6 ;  /* 0x00000004041a7825 */ /* 0x005fe400078e0206 */
[----:B------:R-:W0:Y:S01]  /*0110*/  LDC.64 R12, c[0x0][0x240] ;  /* 0x00009000ff0c7b82 */ /* 0x000e220000000a00 */
[----:B------:R-:W-:-:S03]  /*0120*/  LEA.HI R0, R25, R25, RZ, 0x5 ;  /* 0x0000001919007211 */ /* 0x000fc600078f28ff */
[----:B------:R-:W2:Y:S01]  /*0130*/  LDG.E R26, desc[UR4][R26.64] ;  /* 0x000000041a1a7981 */ /* 0x000ea2000c1e1900 */
[----:B------:R-:W-:-:S03]  /*0140*/  LOP3.LUT R0, R0, 0xffffffe0, RZ, 0xc0, !PT ;  /* 0xffffffe000007812 */ /* 0x000fc600078ec0ff */
[----:B------:R-:W0:Y:S01]  /*0150*/  LDC.64 R6, c[0x0][0x250] ;  /* 0x00009400ff067b82 */ /* 0x000e220000000a00 */
[----:B------:R-:W-:-:S05]  /*0160*/  IADD3 R25, R25, -R0, RZ ;  /* 0x8000000019197210 */ /* 0x000fca0007ffe0ff */
[C---:B------:R-:W-:Y:S02]  /*0170*/  IMAD.WIDE R22, R25.reuse, 0x4, R14 ;  /* 0x0000000419167825 */ /* 0x040fe400078e020e */
[----:B------:R-:W3:Y:S02]  /*0180*/  LDC.64 R2, c[0x0][0x220] ;  /* 0x00008800ff027b82 */ /* 0x000ee40000000a00 */
[----:B----4-:R-:W-:-:S04]  /*0190*/  IMAD.WIDE R34, R25, 0x4, R10 ;  /* 0x0000000419227825 */ /* 0x010fc800078e020a */
[C---:B-----5:R-:W-:Y:S01]  /*01a0*/  IMAD.WIDE R10, R25.reuse, 0x4, R8 ;  /* 0x00000004190a7825 */ /* 0x060fe200078e0208 */
[----:B------:R-:W4:Y:S01]  /*01b0*/  LDG.E.EL R24, desc[UR4][R34.64] ;  /* 0x0000000422187981 */ /* 0x000f22000c2e1900 */
[----:B------:R-:W5:Y:S03]  /*01c0*/  LDC.64 R18, c[0x0][0x258] ;  /* 0x00009600ff127b82 */ /* 0x000f660000000a00 */
[----:B------:R-:W2:Y:S01]  /*01d0*/  LDG.E.EL R8, desc[UR4][R22.64] ;  /* 0x0000000416087981 */ /* 0x000ea2000c2e1900 */
[----:B-1----:R-:W-:-:S03]  /*01e0*/  IMAD.WIDE R20, R25, 0x4, R20 ;  /* 0x0000000419147825 */ /* 0x002fc600078e0214 */
[----:B------:R-:W2:Y:S01]  /*01f0*/  LDG.E.EL R11, desc[UR4][R10.64] ;  /* 0x000000040a0b7981 */ /* 0x000ea2000c2e1900 */
[----:B------:R-:W1:Y:S03]  /*0200*/  LDC.64 R16, c[0x0][0x288] ;  /* 0x0000a200ff107b82 */ /* 0x000e660000000a00 */
[----:B------:R0:W2:Y:S02]  /*0210*/  LDG.E.EL R0, desc[UR4][R20.64] ;  /* 0x0000000414007981 */ /* 0x0000a4000c2e1900 */
[----:B0-----:R-:W-:-:S03]  /*0220*/  IMAD.WIDE R6, R4, 0x4, R6 ;  /* 0x0000000404067825 */ /* 0x001fc600078e0206 */
[----:B------:R-:W0:Y:S01]  /*0230*/  LDC.64 R14, c[0x0][0x290] ;  /* 0x0000a400ff0e7b82 */ /* 0x000e220000000a00 */
[C---:B---3--:R-:W-:Y:S02]  /*0240*/  IMAD.WIDE R28, R4.reuse, 0x4, R28 ;  /* 0x00000004041c7825 */ /* 0x048fe400078e021c */
[----:B------:R-:W3:Y:S05]  /*0250*/  LDG.E R6, desc[UR4][R6.64] ;  /* 0x0000000406067981 */ /* 0x000eea000c1e1900 */
[----:B------:R-:W0:Y:S01]  /*0260*/  LDC.64 R20, c[0x0][0x2b8] ;  /* 0x0000ae00ff147b82 */ /* 0x000e220000000a00 */
[----:B------:R-:W-:Y:S01]  /*0270*/  IMAD.WIDE R12, R25, 0x4, R12 ;  /* 0x00000004190c7825 */ /* 0x000fe200078e020c */
[----:B------:R0:W3:Y:S06]  /*0280*/  LDG.E R7, desc[UR4][R28.64] ;  /* 0x000000041c077981 */ /* 0x0000ec000c1e1900 */
[----:B------:R-:W1:Y:S01]  /*0290*/  LDC.64 R32, c[0x0][0x228] ;  /* 0x00008a00ff207b82 */ /* 0x000e620000000a00 */
[----:B------:R0:W3:Y:S01]  /*02a0*/  LDG.E.EL R9, desc[UR4][R12.64] ;  /* 0x000000040c097981 */ /* 0x0000e2000c2e1900 */
[----:B------:R-:W-:-:S06]  /*02b0*/  IMAD.WIDE R2, R4, 0x4, R2 ;  /* 0x0000000404027825 */ /* 0x000fcc00078e0202 */
[----:B------:R-:W1:Y:S01]  /*02c0*/  LDC.64 R30, c[0x0][0x238] ;  /* 0x00008e00ff1e7b82 */ /* 0x000e620000000a00 */
[C---:B-----5:R-:W-:Y:S01]  /*02d0*/  IMAD.WIDE R18, R25.reuse, 0x4, R18 ;  /* 0x0000000419127825 */ /* 0x060fe200078e0212 */
[----:B------:R-:W5:Y:S03]  /*02e0*/  LDG.E R2, desc[UR4][R2.64] ;  /* 0x0000000402027981 */ /* 0x000f66000c1e1900 */
[----:B0-----:R-:W-:-:S03]  /*02f0*/  IMAD.WIDE R28, R25, 0x4, R20 ;  /* 0x00000004191c7825 */ /* 0x001fc600078e0214 */
[----:B------:R-:W0:Y:S01]  /*0300*/  LDC.64 R12, c[0x0][0x2a0] ;  /* 0x0000a800ff0c7b82 */ /* 0x000e220000000a00 */
[C---:B-1----:R-:W-:Y:S01]  /*0310*/  IMAD.WIDE R16, R25.reuse, 0x4, R16 ;  /* 0x0000000419107825 */ /* 0x042fe200078e0210 */
[----:B------:R1:W3:Y:S06]  /*0320*/  LDG.E.EL R3, desc[UR4][R18.64] ;  /* 0x0000000412037981 */ /* 0x0002ec000c2e1900 */
[----:B------:R-:W0:Y:S01]  /*0330*/  LDC.64 R20, c[0x0][0x2b0] ;  /* 0x0000ac00ff147b82 */ /* 0x000e220000000a00 */
[C---:B------:R-:W-:Y:S01]  /*0340*/  IMAD.WIDE R14, R25.reuse, 0x4, R14 ;  /* 0x00000004190e7825 */ /* 0x040fe200078e020e */
[----:B------:R-:W3:Y:S03]  /*0350*/  LDG.E.EL R10, desc[UR4][R16.64] ;  /* 0x00000004100a7981 */ /* 0x000ee6000c2e1900 */
[C---:B------:R-:W-:Y:S01]  /*0360*/  IMAD.WIDE R32, R25.reuse, 0x4, R32 ;  /* 0x0000000419207825 */ /* 0x040fe200078e0220 */
[----:B------:R1:W3:Y:S02]  /*0370*/  LDG.E.EL R5, desc[UR4][R14.64] ;  /* 0x000000040e057981 */ /* 0x0002e4000c2e1900 */
[----:B-1----:R-:W1:Y:S02]  /*0380*/  LDC.64 R18, c[0x0][0x2a8] ;  /* 0x0000aa00ff127b82 */ /* 0x002e640000000a00 */
[----:B------:R-:W5:Y:S01]  /*0390*/  LDG.E.EL R23, desc[UR4][R32.64] ;  /* 0x0000000420177981 */ /* 0x000f62000c2e1900 */
[----:B------:R-:W-:-:S03]  /*03a0*/  IMAD.WIDE R30, R25, 0x4, R30 ;  /* 0x00000004191e7825 */ /* 0x000fc600078e021e */
[----:B------:R-:W3:Y:S02]  /*03b0*/  LDG.E.EL R28, desc[UR4][R28.64] ;  /* 0x000000041c1c7981 */ /* 0x000ee4000c2e1900 */
[----:B------:R-:W1:Y:S01]  /*03c0*/  LDC.64 R14, c[0x0][0x248] ;  /* 0x00009200ff0e7b82 */ /* 0x000e620000000a00 */
[C---:B0-----:R-:W-:Y:S01]  /*03d0*/  IMAD.WIDE R12, R4.reuse, 0x4, R12 ;  /* 0x00000004040c7825 */ /* 0x041fe200078e020c */
[----:B------:R-:W3:Y:S05]  /*03e0*/  LDG.E.EL R22, desc[UR4][R30.64] ;  /* 0x000000041e167981 */ /* 0x000eea000c2e1900 */
[----:B------:R-:W3:Y:S01]  /*03f0*/  LDG.E R12, desc[UR4][R12.64] ;  /* 0x000000040c0c7981 */ /* 0x000ee2000c1e1900 */
[----:B------:R-:W0:Y:S01]  /*0400*/  LDC.64 R16, c[0x0][0x298] ;  /* 0x0000a600ff107b82 */ /* 0x000e220000000a00 */
[----:B------:R-:W-:-:S06]  /*0410*/  IMAD.WIDE R20, R4, 0x4, R20 ;  /* 0x0000000404147825 */ /* 0x000fcc00078e0214 */
[----:B------:R-:W3:Y:S01]  /*0420*/  LDG.E R21, desc[UR4][R20.64] ;  /* 0x0000000414157981 */ /* 0x000ee2000c1e1900 */
[----:B-1----:R-:W-:-:S06]  /*0430*/  IMAD.WIDE R18, R25, 0x4, R18 ;  /* 0x0000000419127825 */ /* 0x002fcc00078e0212 */
[----:B------:R1:W3:Y:S01]  /*0440*/  LDG.E.EL R19, desc[UR4][R18.64] ;  /* 0x0000000412137981 */ /* 0x0002e2000c2e1900 */
[----:B------:R-:W-:-:S06]  /*0450*/  IMAD.WIDE R14, R25, 0x4, R14 ;  /* 0x00000004190e7825 */ /* 0x000fcc00078e020e */
[----:B------:R-:W3:Y:S01]  /*0460*/  LDG.E.EL R14, desc[UR4][R14.64] ;  /* 0x000000040e0e7981 */ /* 0x000ee2000c2e1900 */
[----:B0-----:R-:W-:-:S06]  /*0470*/  IMAD.WIDE R16, R25, 0x4, R16 ;  /* 0x0000000419107825 */ /* 0x001fcc00078e0210 */
[----:B------:R-:W3:Y:S01]  /*0480*/  LDG.E.EL R16, desc[UR4][R16.64] ;  /* 0x0000000410107981 */ /* 0x000ee2000c2e1900 */
[----:B-1----:R-:W-:Y:S01]  /*0490*/  HFMA2.MMA R18, -RZ, RZ, 1.625, 0 ;  /* 0x3e800000ff127435 */ /* 0x002fe200000001ff */
[----:B----4-:R-:W-:Y:S01]  /*04a0*/  FADD R24, R24, 9.9999997473787516356e-06 ;  /* 0x3727c5ac18187421 */ /* 0x010fe20000000000 */
[----:B--2---:R-:W-:-:S03]  /*04b0*/  FADD R8, R8, 9.9999997473787516356e-06 ;  /* 0x3727c5ac08087421 */ /* 0x004fc60000000000 */
[----:B------:R-:W0:Y:S08]  /*04c0*/  MUFU.SQRT R25, R24 ;  /* 0x0000001800197308 */ /* 0x000e300000002000 */
[----:B------:R-:W1:Y:S01]  /*04d0*/  MUFU.SQRT R13, R8 ;  /* 0x00000008000d7308 */ /* 0x000e620000002000 */
[C---:B0-----:R-:W-:Y:S02]  /*04e0*/  FSETP.GT.AND P1, PT, R25.reuse, 8.50705917302346158658e+37, PT ;  /* 0x7e8000001900780b */ /* 0x041fe40003f24000 */
[----:B------:R-:W-:-:S02]  /*04f0*/  FSETP.GEU.AND P3, PT, R25, 1.175494350822287508e-38, PT ;  /* 0x008000001900780b */ /* 0x000fc40003f6e000 */
[C---:B-1----:R-:W-:Y:S02]  /*0500*/  FSETP.GT.AND P0, PT, R13.reuse, 8.50705917302346158658e+37, PT ;  /* 0x7e8000000d00780b */ /* 0x042fe40003f04000 */
[----:B------:R-:W-:-:S07]  /*0510*/  FSETP.GEU.AND P2, PT, R13, 1.175494350822287508e-38, PT ;  /* 0x008000000d00780b */ /* 0x000fce0003f4e000 */
[----:B------:R-:W-:-:S04]  /*0520*/  @P1 FMUL R25, R25, 0.25 ;  /* 0x3e80000019191820 */ /* 0x000fc80000400000 */
[----:B------:R-:W-:Y:S01]  /*0530*/  @!P3 FMUL R25, R25, 16777216 ;  /* 0x4b8000001919b820 */ /* 0x000fe20000400000 */
[----:B------:R-:W-:-:S04]  /*0540*/  @P0 FMUL R13, R13, 0.25 ;  /* 0x3e8000000d0d0820 */ /* 0x000fc80000400000 */
[----:B------:R-:W-:Y:S01]  /*0550*/  @!P2 FMUL R13, R13, 16777216 ;  /* 0x4b8000000d0da820 */ /* 0x000fe20000400000 */
[----:B------:R-:W0:Y:S01]  /*0560*/  MUFU.RCP R25, R25 ;  /* 0x0000001900197308 */ /* 0x000e220000001000 */
[----:B------:R-:W-:-:S07]  /*0570*/  FSEL R8, R18, 1, P0 ;  /* 0x3f80000012087808 */ /* 0x000fce0000000000 */
[----:B------:R-:W1:Y:S01]  /*0580*/  MUFU.RCP R13, R13 ;  /* 0x0000000d000d7308 */ /* 0x000e620000001000 */
[----:B------:R-:W-:Y:S01]  /*0590*/  FSEL R18, R18, 1, P1 ;  /* 0x3f80000012127808 */ /* 0x000fe20000800000 */
[----:B------:R-:W-:-:S04]  /*05a0*/  @!P2 FMUL R8, R8, 16777216 ;  /* 0x4b8000000808a820 */ /* 0x000fc80000400000 */
[----:B------:R-:W-:Y:S01]  /*05b0*/  @!P3 FMUL R18, R18, 16777216 ;  /* 0x4b8000001212b820 */ /* 0x000fe20000400000 */
[----:B------:R-:W-:-:S03]  /*05c0*/  FADD R11, R26, -R11 ;  /* 0x8000000b1a0b7221 */ /* 0x000fc60000000000 */
[----:B0-----:R-:W-:Y:S01]  /*05d0*/  FMUL R18, R25, R18 ;  /* 0x0000001219127220 */ /* 0x001fe20000400000 */
[----:B-----5:R-:W-:Y:S01]  /*05e0*/  FADD R23, R2, -R23 ;  /* 0x8000001702177221 */ /* 0x020fe20000000000 */
[----:B-1----:R-:W-:Y:S02]  /*05f0*/  FMUL R8, R13, R8 ;  /* 0x000000080d087220 */ /* 0x002fe40000400000 */
[----:B------:R-:W-:Y:S02]  /*0600*/  FMUL R11, R18, R11 ;  /* 0x0000000b120b7220 */ /* 0x000fe40000400000 */
[----:B------:R-:W-:Y:S02]  /*0610*/  FMUL R8, R8, R23 ;  /* 0x0000001708087220 */ /* 0x000fe40000400000 */
[----:B---3--:R-:W-:Y:S01]  /*0620*/  FFMA R5, R10, R11, R5 ;  /* 0x0000000b0a057223 */ /* 0x008fe20000000005 */
[----:B------:R-:W-:Y:S01]  /*0630*/  FSETP.GT.AND P1, PT, R6, RZ, PT ;  /* 0x000000ff0600720b */ /* 0x000fe20003f24000 */
[----:B------:R-:W0:Y:S01]  /*0640*/  LDC.64 R10, c[0x0][0x218] ;  /* 0x00008600ff0a7b82 */ /* 0x000e220000000a00 */
[----:B------:R-:W-:Y:S01]  /*0650*/  FFMA R13, R22, R8, R9 ;  /* 0x00000008160d7223 */ /* 0x000fe20000000009 */
[----:B------:R-:W-:-:S02]  /*0660*/  FSETP.GT.AND P0, PT, R7, RZ, PT ;  /* 0x000000ff0700720b */ /* 0x000fc40003f04000 */
[----:B------:R-:W-:-:S04]  /*0670*/  FSETP.GT.AND P3, PT, R12, RZ, PT ;  /* 0x000000ff0c00720b */ /* 0x000fc80003f64000 */
[----:B------:R-:W1:Y:S01]  /*0680*/  LDC.64 R22, c[0x0][0x210] ;  /* 0x00008400ff167b82 */ /* 0x000e620000000a00 */
[----:B------:R-:W-:Y:S02]  /*0690*/  FSETP.GT.AND P5, PT, R13, RZ, PT ;  /* 0x000000ff0d00720b */ /* 0x000fe40003fa4000 */
[----:B------:R-:W-:-:S05]  /*06a0*/  FSETP.GT.AND P2, PT, R21, RZ, PT ;  /* 0x000000ff1500720b */ /* 0x000fca0003f44000 */
[----:B------:R-:W2:Y:S01]  /*06b0*/  LDC.64 R8, c[0x0][0x2c0] ;  /* 0x0000b000ff087b82 */ /* 0x000ea20000000a00 */
[----:B------:R-:W-:Y:S01]  /*06c0*/  FSETP.GT.AND P4, PT, R5, RZ, PT ;  /* 0x000000ff0500720b */ /* 0x000fe20003f84000 */
[----:B------:R-:W-:Y:S01]  /*06d0*/  @!P1 FMUL R6, R6, R3 ;  /* 0x0000000306069220 */ /* 0x000fe20000400000 */
[----:B------:R-:W-:Y:S01]  /*06e0*/  @!P0 FMUL R7, R7, R0 ;  /* 0x0000000007078220 */ /* 0x000fe20000400000 */
[----:B------:R-:W-:-:S04]  /*06f0*/  @!P3 FMUL R12, R12, R19 ;  /* 0x000000130c0cb220 */ /* 0x000fc80000400000 */
[----:B------:R-:W-:Y:S01]  /*0700*/  @!P2 FMUL R21, R21, R28 ;  /* 0x0000001c1515a220 */ /* 0x000fe20000400000 */
[----:B------:R-:W-:Y:S01]  /*0710*/  FADD R6, R6, R7 ;  /* 0x0000000706067221 */ /* 0x000fe20000000000 */
[----:B------:R-:W-:Y:S02]  /*0720*/  @!P5 FMUL R13, R14, R13 ;  /* 0x0000000d0e0dd220 */ /* 0x000fe40000400000 */
[----:B------:R-:W-:Y:S02]  /*0730*/  FADD R12, R12, R21 ;  /* 0x000000150c0c7221 */ /* 0x000fe40000000000 */
[----:B------:R-:W-:Y:S01]  /*0740*/  FADD R6, R13, R6 ;  /* 0x000000060d067221 */ /* 0x000fe20000000000 */
[----:B------:R-:W-:Y:S01]  /*0750*/  @!P4 FMUL R5, R16, R5 ;  /* 0x000000051005c220 */ /* 0x000fe20000400000 */
[----:B-1----:R-:W-:-:S04]  /*0760*/  IMAD.WIDE R22, R4, 0x4, R22 ;  /* 0x0000000404167825 */ /* 0x002fc800078e0216 */
[----:B------:R-:W-:Y:S01]  /*0770*/  FADD R5, R5, R12 ;  /* 0x0000000c05057221 */ /* 0x000fe20000000000 */
[----:B0-----:R-:W-:-:S04]  /*0780*/  IMAD.WIDE R10, R4, 0x4, R10 ;  /* 0x00000004040a7825 */ /* 0x001fc800078e020a */
[----:B------:R-:W-:Y:S01]  /*0790*/  FADD R3, R5, R6 ;  /* 0x0000000605037221 */ /* 0x000fe20000000000 */
[----:B--2---:R-:W-:Y:S01]  /*07a0*/  IMAD.WIDE R8, R4, 0x4, R8 ;  /* 0x0000000404087825 */ /* 0x004fe200078e0208 */
[----:B------:R-:W-:Y:S04]  /*07b0*/  STG.E desc[UR4][R22.64], R6 ;  /* 0x0000000616007986 */ /* 0x000fe8000c101904 */
[----:B------:R-:W-:Y:S04]  /*07c0*/  STG.E desc[UR4][R10.64], R5 ;  /* 0x000000050a007986 */ /* 0x000fe8000c101904 */
[----:B------:R-:W-:Y:S01]  /*07d0*/  STG.E desc[UR4][R8.64], R3 ;  /* 0x0000000308007986 */ /* 0x000fe2000c101904 */
[----:B------:R-:W-:Y:S05]  /*07e0*/  EXIT ;  /* 0x000000000000794d */ /* 0x000fea0003800000 */
.L_x_0:
[----:B------:R-:W-:-:S00]  /*07f0*/  BRA `(.L_x_0) ;  /* 0xfffffffc00fc7947 */ /* 0x000fc0000383ffff */
[----:B------:R-:W-:-:S00]  /*0800*/  NOP ;  /* 0x0000000000007918 */ /* 0x000fc00000000000 */
[----:B------:R-:W-:-:S00]  /*0810*/  NOP ;  /* 0x0000000000007918 */ /* 0x000fc00000000000 */
[----:B------:R-:W-:-:S00]  /*0820*/  NOP ;  /* 0x0000000000007918 */ /* 0x000fc00000000000 */
[----:B------:R-:W-:-:S00]  /*0830*/  NOP ;  /* 0x0000000000007918 */ /* 0x000fc00000000000 */
[----:B------:R-:W-:-:S00]  /*0840*/  NOP ;  /* 0x0000000000007918 */ /* 0x000fc00000000000 */
[----:B------:R-:W-:-:S00]  /*0850*/  NOP ;  /* 0x0000000000007918 */ /* 0x000fc00000000000 */
[----:B------:R-:W-:-:S00]  /*0860*/  NOP ;  /* 0x0000000000007918 */ /* 0x000fc00000000000 */
[----:B------:R-:W-:-:S00]  /*0870*/  NOP ;  /* 0x0000000000007918 */ /* 0x000fc00000000000 */
.L_x_1:


//--------------------- .nv.global.init           --------------------------
	.section	.nv.global.init,"aw",@progbits
.nv.global.init:
	.type		_$_str,@object
	.size		_$_str,(_$_str_$_2 - _$_str)
_$_str:
        /*0000*/ 	.byte	0x5f, 0x5f, 0x43, 0x55, 0x44, 0x41, 0x5f, 0x46, 0x54, 0x5a, 0x00
	.type		_$_str_$_2,@object
	.size		_$_str_$_2,(.L_1 - _$_str_$_2)
_$_str_$_2:
        /*000b*/ 	.byte	0x5f, 0x5f, 0x43, 0x55, 0x44, 0x41, 0x5f, 0x50, 0x52, 0x45, 0x43, 0x5f, 0x53, 0x51, 0x52, 0x54
        /*001b*/ 	.byte	0x00
.L_1:


//--------------------- .nv.constant0.triton_poi_fused__native_batch_norm_legit_no_training__prelu_kernel_add_25 --------------------------
	.section	.nv.constant0.triton_poi_fused__native_batch_norm_legit_no_training__prelu_kernel_add_25,"a",@progbits
	.sectionflags	@""
	.align	4
.nv.constant0.triton_poi_fused__native_batch_norm_legit_no_training__prelu_kernel_add_25:
	.zero		716
